//
// Generated by NVIDIA NVVM Compiler
//
// Compiler Build ID: CL-36424714
// Cuda compilation tools, release 13.0, V13.0.88
// Based on NVVM 20.0.0
//

.version 9.0
.target sm_100
.address_size 64

	// .globl	_Z10init_arrayPii

.visible .entry _Z10init_arrayPii(
	.param .u64 .ptr .align 1 _Z10init_arrayPii_param_0,
	.param .u32 _Z10init_arrayPii_param_1
)
{
	.reg .b32 	%r<6>;
	.reg .b64 	%rd<5>;

	ld.param.u64 	%rd1, [_Z10init_arrayPii_param_0];
	ld.param.u32 	%r1, [_Z10init_arrayPii_param_1];
	cvta.to.global.u64 	%rd2, %rd1;
	mov.u32 	%r2, %ctaid.x;
	mov.u32 	%r3, %ntid.x;
	mov.u32 	%r4, %tid.x;
	mad.lo.s32 	%r5, %r2, %r3, %r4;
	mul.wide.s32 	%rd3, %r5, 4;
	add.s64 	%rd4, %rd2, %rd3;
	st.global.u32 	[%rd4], %r1;
	ret;

}


// ===== COMPILED SASS (sm_100) =====

	.target	sm_100

	.elftype	@"ET_EXEC"


//--------------------- .note.nv.tkinfo           --------------------------
	.section	.note.nv.tkinfo,"",@"SHT_NOTE"
	.sectionflags	@"SHF_NOTE_NV_TKINFO"
	.tkinfo
        /*0018*/ 	.word	0x00000002
        /*0030*/ 	.string	""
        /*0030*/ 	.string	"ptxas"
        /*0030*/ 	.string	"Cuda compilation tools, release 13.0, V13.0.88"
        /*0030*/ 	.string	"Build cuda_13.0.r13.0/compiler.36424714_0"
        /*0030*/ 	.string	"-arch sm_100 -m 64 "



//--------------------- .note.nv.cuinfo           --------------------------
	.section	.note.nv.cuinfo,"",@"SHT_NOTE"
	.sectionflags	@"SHF_NOTE_NV_CUINFO"
        /*0018*/ 	.short	0x0002
        /*001a*/ 	.short	0x0064
        /*001c*/ 	.short	0x0082
	.zero		2


//--------------------- .nv.info                  --------------------------
	.section	.nv.info,"",@"SHT_CUDA_INFO"
	.align	4


	//----- nvinfo : EIATTR_REGCOUNT
	.align		4
        /*0000*/ 	.byte	0x04, 0x2f
        /*0002*/ 	.short	(.L_1 - .L_0)
	.align		4
.L_0:
        /*0004*/ 	.word	index@(_Z10init_arrayPii)
        /*0008*/ 	.word	0x0000000a


	//----- nvinfo : EIATTR_FRAME_SIZE
	.align		4
.L_1:
        /*000c*/ 	.byte	0x04, 0x11
        /*000e*/ 	.short	(.L_3 - .L_2)
	.align		4
.L_2:
        /*0010*/ 	.word	index@(_Z10init_arrayPii)
        /*0014*/ 	.word	0x00000000


	//----- nvinfo : EIATTR_MIN_STACK_SIZE
	.align		4
.L_3:
        /*0018*/ 	.byte	0x04, 0x12
        /*001a*/ 	.short	(.L_5 - .L_4)
	.align		4
.L_4:
        /*001c*/ 	.word	index@(_Z10init_arrayPii)
        /*0020*/ 	.word	0x00000000
.L_5:


//--------------------- .nv.compat                --------------------------
	.section	.nv.compat,"",@"SHT_CUDA_COMPAT_INFO"
	.align	4
        /*0000*/ 	.byte	0x02, 0x09, 0x00, 0x00, 0x02, 0x02, 0x01, 0x00, 0x02, 0x05, 0x05, 0x00, 0x03, 0x07, 0x01, 0x01
        /*0010*/ 	.byte	0x02, 0x03, 0x00, 0x00, 0x02, 0x06, 0x01, 0x00, 0x04, 0x0b, 0x08, 0x00, 0x09, 0x00, 0x00, 0x00
        /*0020*/ 	.byte	0x00, 0x00, 0x00, 0x00


//--------------------- .nv.info._Z10init_arrayPii --------------------------
	.section	.nv.info._Z10init_arrayPii,"",@"SHT_CUDA_INFO"
	.sectionflags	@""
	.align	4


	//----- nvinfo : EIATTR_CUDA_API_VERSION
	.align		4
        /*0000*/ 	.byte	0x04, 0x37
        /*0002*/ 	.short	(.L_7 - .L_6)
.L_6:
        /*0004*/ 	.word	0x00000082


	//----- nvinfo : EIATTR_KPARAM_INFO
	.align		4
.L_7:
        /*0008*/ 	.byte	0x04, 0x17
        /*000a*/ 	.short	(.L_9 - .L_8)
.L_8:
        /*000c*/ 	.word	0x00000000
        /*0010*/ 	.short	0x0001
        /*0012*/ 	.short	0x0008
        /*0014*/ 	.byte	0x00, 0xf0, 0x11, 0x00


	//----- nvinfo : EIATTR_KPARAM_INFO
	.align		4
.L_9:
        /*0018*/ 	.byte	0x04, 0x17
        /*001a*/ 	.short	(.L_11 - .L_10)
.L_10:
        /*001c*/ 	.word	0x00000000
        /*0020*/ 	.short	0x0000
        /*0022*/ 	.short	0x0000
        /*0024*/ 	.byte	0x00, 0xf5, 0x21, 0x00


	//----- nvinfo : EIATTR_SPARSE_MMA_MASK
	.align		4
.L_11:
        /*0028*/ 	.byte	0x03, 0x50
        /*002a*/ 	.short	0x0000


	//----- nvinfo : EIATTR_MAXREG_COUNT
	.align		4
        /*002c*/ 	.byte	0x03, 0x1b
        /*002e*/ 	.short	0x00ff


	//----- nvinfo : EIATTR_MERCURY_ISA_VERSION
	.align		4
        /*0030*/ 	.byte	0x03, 0x5f
        /*0032*/ 	.short	0x0101


	//----- nvinfo : EIATTR_VRC_CTA_INIT_COUNT
	.align		4
        /*0034*/ 	.byte	0x02, 0x4a
	.zero		1
	.zero		1


	//----- nvinfo : EIATTR_EXIT_INSTR_OFFSETS
	.align		4
        /*0038*/ 	.byte	0x04, 0x1c
        /*003a*/ 	.short	(.L_13 - .L_12)


	//   ....[0]....
.L_12:
        /*003c*/ 	.word	0x000000a0


	//----- nvinfo : EIATTR_CBANK_PARAM_SIZE
	.align		4
.L_13:
        /*0040*/ 	.byte	0x03, 0x19
        /*0042*/ 	.short	0x000c


	//----- nvinfo : EIATTR_PARAM_CBANK
	.align		4
        /*0044*/ 	.byte	0x04, 0x0a
        /*0046*/ 	.short	(.L_15 - .L_14)
	.align		4
.L_14:
        /*0048*/ 	.word	index@(.nv.constant0._Z10init_arrayPii)
        /*004c*/ 	.short	0x0380
        /*004e*/ 	.short	0x000c


	//----- nvinfo : EIATTR_SW_WAR
	.align		4
.L_15:
        /*0050*/ 	.byte	0x04, 0x36
        /*0052*/ 	.short	(.L_17 - .L_16)
.L_16:
        /*0054*/ 	.word	0x00000008
.L_17:


//--------------------- .nv.callgraph             --------------------------
	.section	.nv.callgraph,"",@"SHT_CUDA_CALLGRAPH"
	.align	4
	.sectionentsize	8
	.align		4
        /*0000*/ 	.word	0x00000000
	.align		4
        /*0004*/ 	.word	0xffffffff
	.align		4
        /*0008*/ 	.word	0x00000000
	.align		4
        /*000c*/ 	.word	0xfffffffe
	.align		4
        /*0010*/ 	.word	0x00000000
	.align		4
        /*0014*/ 	.word	0xfffffffd
	.align		4
        /*0018*/ 	.word	0x00000000
	.align		4
        /*001c*/ 	.word	0xfffffffc


//--------------------- .text._Z10init_arrayPii   --------------------------
	.section	.text._Z10init_arrayPii,"ax",@progbits
	.align	128
        .global         _Z10init_arrayPii
        .type           _Z10init_arrayPii,@function
        .size           _Z10init_arrayPii,(.L_x_1 - _Z10init_arrayPii)
        .other          _Z10init_arrayPii,@"STO_CUDA_ENTRY STV_DEFAULT"
_Z10init_arrayPii:
.text._Z10init_arrayPii:
[----:B------:R-:W-:Y:S01]  /*0000*/  LDC R1, c[0x0][0x37c] ;  /* 0x0000df00ff017b82 */ /* 0x000fe20000000800 */
[----:B------:R-:W0:Y:S07]  /*0010*/  S2R R0, SR_TID.X ;  /* 0x0000000000007919 */ /* 0x000e2e0000002100 */
[----:B------:R-:W0:Y:S01]  /*0020*/  S2UR UR6, SR_CTAID.X ;  /* 0x00000000000679c3 */ /* 0x000e220000002500 */
[----:B------:R-:W1:Y:S07]  /*0030*/  LDCU.64 UR4, c[0x0][0x358] ;  /* 0x00006b00ff0477ac */ /* 0x000e6e0008000a00 */
[----:B------:R-:W0:Y:S08]  /*0040*/  LDC R5, c[0x0][0x360] ;  /* 0x0000d800ff057b82 */ /* 0x000e300000000800 */
[----:B------:R-:W2:Y:S08]  /*0050*/  LDC.64 R2, c[0x0][0x380] ;  /* 0x0000e000ff027b82 */ /* 0x000eb00000000a00 */
[----:B------:R-:W1:Y:S01]  /*0060*/  LDC R7, c[0x0][0x388] ;  /* 0x0000e200ff077b82 */ /* 0x000e620000000800 */
[----:B0-----:R-:W-:-:S04]  /*0070*/  IMAD R5, R5, UR6, R0 ;  /* 0x0000000605057c24 */ /* 0x001fc8000f8e0200 */
[----:B--2---:R-:W-:-:S05]  /*0080*/  IMAD.WIDE R2, R5, 0x4, R2 ;  /* 0x0000000405027825 */ /* 0x004fca00078e0202 */
[----:B-1----:R-:W-:Y:S01]  /*0090*/  STG.E desc[UR4][R2.64], R7 ;  /* 0x0000000702007986 */ /* 0x002fe2000c101904 */
[----:B------:R-:W-:Y:S05]  /*00a0*/  EXIT ;  /* 0x000000000000794d */ /* 0x000fea0003800000 */
.L_x_0:
[----:B------:R-:W-:-:S00]  /*00b0*/  BRA `(.L_x_0) ;  /* 0xfffffffc00fc7947 */ /* 0x000fc0000383ffff */
[----:B------:R-:W-:-:S00]  /*00c0*/  NOP ;  /* 0x0000000000007918 */ /* 0x000fc00000000000 */
        /* <DEDUP_REMOVED lines=11> */
.L_x_1:


//--------------------- .nv.shared.reserved.0     --------------------------
	.section	.nv.shared.reserved.0,"aw",@nobits
	.weak		__nv_reservedSMEM_offset_0_alias
	.size		__nv_reservedSMEM_offset_0_alias, 0, 64
	.other		__nv_reservedSMEM_offset_0_alias,@"STO_CUDA_RESERVED_SHARED STV_DEFAULT"
__nv_reservedSMEM_offset_0_alias:
	.zero		0
	.zero		64


//--------------------- .nv.constant0._Z10init_arrayPii --------------------------
	.section	.nv.constant0._Z10init_arrayPii,"a",@progbits
	.sectionflags	@""
	.align	4
.nv.constant0._Z10init_arrayPii:
	.zero		908


//--------------------- SYMBOLS --------------------------

	.type		.nv.reservedSmem.offset0,@object
	.size		.nv.reservedSmem.offset0,0x4
